//
// Generated by NVIDIA NVVM Compiler
//
// Compiler Build ID: CL-36424714
// Cuda compilation tools, release 13.0, V13.0.88
// Based on NVVM 20.0.0
//

.version 9.0
.target sm_100
.address_size 64

	// .globl	_Z19gelu_forward_kernelPfPKfi

.visible .entry _Z19gelu_forward_kernelPfPKfi(
	.param .u64 .ptr .align 1 _Z19gelu_forward_kernelPfPKfi_param_0,
	.param .u64 .ptr .align 1 _Z19gelu_forward_kernelPfPKfi_param_1,
	.param .u32 _Z19gelu_forward_kernelPfPKfi_param_2
)
{
	.reg .pred 	%p<4>;
	.reg .b32 	%r<6>;
	.reg .b32 	%f<24>;
	.reg .b64 	%rd<8>;

	ld.param.u64 	%rd1, [_Z19gelu_forward_kernelPfPKfi_param_0];
	ld.param.u64 	%rd2, [_Z19gelu_forward_kernelPfPKfi_param_1];
	ld.param.u32 	%r2, [_Z19gelu_forward_kernelPfPKfi_param_2];
	mov.u32 	%r3, %ctaid.x;
	mov.u32 	%r4, %ntid.x;
	mov.u32 	%r5, %tid.x;
	mad.lo.s32 	%r1, %r3, %r4, %r5;
	setp.ge.s32 	%p1, %r1, %r2;
	@%p1 bra 	$L__BB0_2;
	cvta.to.global.u64 	%rd3, %rd2;
	cvta.to.global.u64 	%rd4, %rd1;
	mul.wide.s32 	%rd5, %r1, 4;
	add.s64 	%rd6, %rd3, %rd5;
	ld.global.f32 	%f1, [%rd6];
	mul.f32 	%f2, %f1, 0f3D372713;
	mul.f32 	%f3, %f1, %f2;
	mul.f32 	%f4, %f1, 0f3F000000;
	fma.rn.f32 	%f5, %f1, %f3, %f1;
	mul.f32 	%f6, %f5, 0f3F4C422A;
	abs.f32 	%f7, %f6;
	mul.f32 	%f8, %f7, 0f4038AA3B;
	ex2.approx.ftz.f32 	%f9, %f8;
	add.f32 	%f10, %f9, 0f3F800000;
	rcp.approx.ftz.f32 	%f11, %f10;
	fma.rn.f32 	%f12, %f11, 0fC0000000, 0f3F800000;
	setp.ge.f32 	%p2, %f7, 0f41102CB4;
	selp.f32 	%f13, 0f3F800000, %f12, %p2;
	copysign.f32 	%f14, %f6, %f13;
	mul.f32 	%f15, %f6, %f6;
	fma.rn.f32 	%f16, %f15, 0f3C80F082, 0fBD563CAE;
	fma.rn.f32 	%f17, %f16, %f15, 0f3E085941;
	fma.rn.f32 	%f18, %f17, %f15, 0fBEAAA9ED;
	fma.rn.f32 	%f19, %f18, %f15, 0f00000000;
	fma.rn.f32 	%f20, %f19, %f6, %f6;
	setp.ge.f32 	%p3, %f7, 0f3F19999A;
	selp.f32 	%f21, %f14, %f20, %p3;
	add.f32 	%f22, %f21, 0f3F800000;
	mul.f32 	%f23, %f4, %f22;
	add.s64 	%rd7, %rd4, %rd5;
	st.global.f32 	[%rd7], %f23;
$L__BB0_2:
	ret;

}
	// .globl	_Z22gelu_vectorized_kernelP6float4PKS_i
.visible .entry _Z22gelu_vectorized_kernelP6float4PKS_i(
	.param .u64 .ptr .align 1 _Z22gelu_vectorized_kernelP6float4PKS_i_param_0,
	.param .u64 .ptr .align 1 _Z22gelu_vectorized_kernelP6float4PKS_i_param_1,
	.param .u32 _Z22gelu_vectorized_kernelP6float4PKS_i_param_2
)
{
	.reg .pred 	%p<10>;
	.reg .b32 	%r<6>;
	.reg .b32 	%f<93>;
	.reg .b64 	%rd<8>;

	ld.param.u64 	%rd1, [_Z22gelu_vectorized_kernelP6float4PKS_i_param_0];
	ld.param.u64 	%rd2, [_Z22gelu_vectorized_kernelP6float4PKS_i_param_1];
	ld.param.u32 	%r2, [_Z22gelu_vectorized_kernelP6float4PKS_i_param_2];
	mov.u32 	%r3, %ctaid.x;
	mov.u32 	%r4, %ntid.x;
	mov.u32 	%r5, %tid.x;
	mad.lo.s32 	%r1, %r3, %r4, %r5;
	setp.ge.s32 	%p1, %r1, %r2;
	@%p1 bra 	$L__BB1_2;
	cvta.to.global.u64 	%rd3, %rd2;
	cvta.to.global.u64 	%rd4, %rd1;
	mul.wide.s32 	%rd5, %r1, 16;
	add.s64 	%rd6, %rd3, %rd5;
	ld.global.v4.f32 	{%f1, %f2, %f3, %f4}, [%rd6];
	mul.f32 	%f5, %f1, 0f3D372713;
	mul.f32 	%f6, %f1, %f5;
	mul.f32 	%f7, %f1, 0f3F000000;
	fma.rn.f32 	%f8, %f1, %f6, %f1;
	mul.f32 	%f9, %f8, 0f3F4C422A;
	abs.f32 	%f10, %f9;
	mul.f32 	%f11, %f10, 0f4038AA3B;
	ex2.approx.ftz.f32 	%f12, %f11;
	add.f32 	%f13, %f12, 0f3F800000;
	rcp.approx.ftz.f32 	%f14, %f13;
	fma.rn.f32 	%f15, %f14, 0fC0000000, 0f3F800000;
	setp.ge.f32 	%p2, %f10, 0f41102CB4;
	selp.f32 	%f16, 0f3F800000, %f15, %p2;
	copysign.f32 	%f17, %f9, %f16;
	mul.f32 	%f18, %f9, %f9;
	fma.rn.f32 	%f19, %f18, 0f3C80F082, 0fBD563CAE;
	fma.rn.f32 	%f20, %f19, %f18, 0f3E085941;
	fma.rn.f32 	%f21, %f20, %f18, 0fBEAAA9ED;
	fma.rn.f32 	%f22, %f21, %f18, 0f00000000;
	fma.rn.f32 	%f23, %f22, %f9, %f9;
	setp.ge.f32 	%p3, %f10, 0f3F19999A;
	selp.f32 	%f24, %f17, %f23, %p3;
	add.f32 	%f25, %f24, 0f3F800000;
	mul.f32 	%f26, %f7, %f25;
	mul.f32 	%f27, %f2, 0f3D372713;
	mul.f32 	%f28, %f2, %f27;
	mul.f32 	%f29, %f2, 0f3F000000;
	fma.rn.f32 	%f30, %f2, %f28, %f2;
	mul.f32 	%f31, %f30, 0f3F4C422A;
	abs.f32 	%f32, %f31;
	mul.f32 	%f33, %f32, 0f4038AA3B;
	ex2.approx.ftz.f32 	%f34, %f33;
	add.f32 	%f35, %f34, 0f3F800000;
	rcp.approx.ftz.f32 	%f36, %f35;
	fma.rn.f32 	%f37, %f36, 0fC0000000, 0f3F800000;
	setp.ge.f32 	%p4, %f32, 0f41102CB4;
	selp.f32 	%f38, 0f3F800000, %f37, %p4;
	copysign.f32 	%f39, %f31, %f38;
	mul.f32 	%f40, %f31, %f31;
	fma.rn.f32 	%f41, %f40, 0f3C80F082, 0fBD563CAE;
	fma.rn.f32 	%f42, %f41, %f40, 0f3E085941;
	fma.rn.f32 	%f43, %f42, %f40, 0fBEAAA9ED;
	fma.rn.f32 	%f44, %f43, %f40, 0f00000000;
	fma.rn.f32 	%f45, %f44, %f31, %f31;
	setp.ge.f32 	%p5, %f32, 0f3F19999A;
	selp.f32 	%f46, %f39, %f45, %p5;
	add.f32 	%f47, %f46, 0f3F800000;
	mul.f32 	%f48, %f29, %f47;
	mul.f32 	%f49, %f3, 0f3D372713;
	mul.f32 	%f50, %f3, %f49;
	mul.f32 	%f51, %f3, 0f3F000000;
	fma.rn.f32 	%f52, %f3, %f50, %f3;
	mul.f32 	%f53, %f52, 0f3F4C422A;
	abs.f32 	%f54, %f53;
	mul.f32 	%f55, %f54, 0f4038AA3B;
	ex2.approx.ftz.f32 	%f56, %f55;
	add.f32 	%f57, %f56, 0f3F800000;
	rcp.approx.ftz.f32 	%f58, %f57;
	fma.rn.f32 	%f59, %f58, 0fC0000000, 0f3F800000;
	setp.ge.f32 	%p6, %f54, 0f41102CB4;
	selp.f32 	%f60, 0f3F800000, %f59, %p6;
	copysign.f32 	%f61, %f53, %f60;
	mul.f32 	%f62, %f53, %f53;
	fma.rn.f32 	%f63, %f62, 0f3C80F082, 0fBD563CAE;
	fma.rn.f32 	%f64, %f63, %f62, 0f3E085941;
	fma.rn.f32 	%f65, %f64, %f62, 0fBEAAA9ED;
	fma.rn.f32 	%f66, %f65, %f62, 0f00000000;
	fma.rn.f32 	%f67, %f66, %f53, %f53;
	setp.ge.f32 	%p7, %f54, 0f3F19999A;
	selp.f32 	%f68, %f61, %f67, %p7;
	add.f32 	%f69, %f68, 0f3F800000;
	mul.f32 	%f70, %f51, %f69;
	mul.f32 	%f71, %f4, 0f3D372713;
	mul.f32 	%f72, %f4, %f71;
	mul.f32 	%f73, %f4, 0f3F000000;
	fma.rn.f32 	%f74, %f4, %f72, %f4;
	mul.f32 	%f75, %f74, 0f3F4C422A;
	abs.f32 	%f76, %f75;
	mul.f32 	%f77, %f76, 0f4038AA3B;
	ex2.approx.ftz.f32 	%f78, %f77;
	add.f32 	%f79, %f78, 0f3F800000;
	rcp.approx.ftz.f32 	%f80, %f79;
	fma.rn.f32 	%f81, %f80, 0fC0000000, 0f3F800000;
	setp.ge.f32 	%p8, %f76, 0f41102CB4;
	selp.f32 	%f82, 0f3F800000, %f81, %p8;
	copysign.f32 	%f83, %f75, %f82;
	mul.f32 	%f84, %f75, %f75;
	fma.rn.f32 	%f85, %f84, 0f3C80F082, 0fBD563CAE;
	fma.rn.f32 	%f86, %f85, %f84, 0f3E085941;
	fma.rn.f32 	%f87, %f86, %f84, 0fBEAAA9ED;
	fma.rn.f32 	%f88, %f87, %f84, 0f00000000;
	fma.rn.f32 	%f89, %f88, %f75, %f75;
	setp.ge.f32 	%p9, %f76, 0f3F19999A;
	selp.f32 	%f90, %f83, %f89, %p9;
	add.f32 	%f91, %f90, 0f3F800000;
	mul.f32 	%f92, %f73, %f91;
	add.s64 	%rd7, %rd4, %rd5;
	st.global.v4.f32 	[%rd7], {%f26, %f48, %f70, %f92};
$L__BB1_2:
	ret;

}
	// .globl	_Z16gelu_fast_kernelPfPKfi
.visible .entry _Z16gelu_fast_kernelPfPKfi(
	.param .u64 .ptr .align 1 _Z16gelu_fast_kernelPfPKfi_param_0,
	.param .u64 .ptr .align 1 _Z16gelu_fast_kernelPfPKfi_param_1,
	.param .u32 _Z16gelu_fast_kernelPfPKfi_param_2
)
{
	.reg .pred 	%p<4>;
	.reg .b32 	%r<6>;
	.reg .b32 	%f<24>;
	.reg .b64 	%rd<8>;

	ld.param.u64 	%rd1, [_Z16gelu_fast_kernelPfPKfi_param_0];
	ld.param.u64 	%rd2, [_Z16gelu_fast_kernelPfPKfi_param_1];
	ld.param.u32 	%r2, [_Z16gelu_fast_kernelPfPKfi_param_2];
	mov.u32 	%r3, %ctaid.x;
	mov.u32 	%r4, %ntid.x;
	mov.u32 	%r5, %tid.x;
	mad.lo.s32 	%r1, %r3, %r4, %r5;
	setp.ge.s32 	%p1, %r1, %r2;
	@%p1 bra 	$L__BB2_2;
	cvta.to.global.u64 	%rd3, %rd2;
	cvta.to.global.u64 	%rd4, %rd1;
	mul.wide.s32 	%rd5, %r1, 4;
	add.s64 	%rd6, %rd3, %rd5;
	ld.global.f32 	%f1, [%rd6];
	mul.f32 	%f2, %f1, 0f3F000000;
	mul.f32 	%f3, %f1, 0f3F4C422A;
	mul.f32 	%f4, %f1, 0f3D372713;
	fma.rn.f32 	%f5, %f1, %f4, 0f3F800000;
	mul.f32 	%f6, %f3, %f5;
	abs.f32 	%f7, %f6;
	mul.f32 	%f8, %f7, 0f4038AA3B;
	ex2.approx.ftz.f32 	%f9, %f8;
	add.f32 	%f10, %f9, 0f3F800000;
	rcp.approx.ftz.f32 	%f11, %f10;
	fma.rn.f32 	%f12, %f11, 0fC0000000, 0f3F800000;
	setp.ge.f32 	%p2, %f7, 0f41102CB4;
	selp.f32 	%f13, 0f3F800000, %f12, %p2;
	copysign.f32 	%f14, %f6, %f13;
	mul.f32 	%f15, %f6, %f6;
	fma.rn.f32 	%f16, %f15, 0f3C80F082, 0fBD563CAE;
	fma.rn.f32 	%f17, %f16, %f15, 0f3E085941;
	fma.rn.f32 	%f18, %f17, %f15, 0fBEAAA9ED;
	fma.rn.f32 	%f19, %f18, %f15, 0f00000000;
	fma.rn.f32 	%f20, %f19, %f6, %f6;
	setp.ge.f32 	%p3, %f7, 0f3F19999A;
	selp.f32 	%f21, %f14, %f20, %p3;
	add.f32 	%f22, %f21, 0f3F800000;
	mul.f32 	%f23, %f2, %f22;
	add.s64 	%rd7, %rd4, %rd5;
	st.global.f32 	[%rd7], %f23;
$L__BB2_2:
	ret;

}
	// .globl	_Z27gelu_fast_vectorized_kernelP6float4PKS_i
.visible .entry _Z27gelu_fast_vectorized_kernelP6float4PKS_i(
	.param .u64 .ptr .align 1 _Z27gelu_fast_vectorized_kernelP6float4PKS_i_param_0,
	.param .u64 .ptr .align 1 _Z27gelu_fast_vectorized_kernelP6float4PKS_i_param_1,
	.param .u32 _Z27gelu_fast_vectorized_kernelP6float4PKS_i_param_2
)
{
	.reg .pred 	%p<10>;
	.reg .b32 	%r<6>;
	.reg .b32 	%f<93>;
	.reg .b64 	%rd<8>;

	ld.param.u64 	%rd1, [_Z27gelu_fast_vectorized_kernelP6float4PKS_i_param_0];
	ld.param.u64 	%rd2, [_Z27gelu_fast_vectorized_kernelP6float4PKS_i_param_1];
	ld.param.u32 	%r2, [_Z27gelu_fast_vectorized_kernelP6float4PKS_i_param_2];
	mov.u32 	%r3, %ctaid.x;
	mov.u32 	%r4, %ntid.x;
	mov.u32 	%r5, %tid.x;
	mad.lo.s32 	%r1, %r3, %r4, %r5;
	setp.ge.s32 	%p1, %r1, %r2;
	@%p1 bra 	$L__BB3_2;
	cvta.to.global.u64 	%rd3, %rd2;
	cvta.to.global.u64 	%rd4, %rd1;
	mul.wide.s32 	%rd5, %r1, 16;
	add.s64 	%rd6, %rd3, %rd5;
	ld.global.v4.f32 	{%f1, %f2, %f3, %f4}, [%rd6];
	mul.f32 	%f5, %f1, 0f3F000000;
	mul.f32 	%f6, %f1, 0f3F4C422A;
	mul.f32 	%f7, %f1, 0f3D372713;
	fma.rn.f32 	%f8, %f1, %f7, 0f3F800000;
	mul.f32 	%f9, %f6, %f8;
	abs.f32 	%f10, %f9;
	mul.f32 	%f11, %f10, 0f4038AA3B;
	ex2.approx.ftz.f32 	%f12, %f11;
	add.f32 	%f13, %f12, 0f3F800000;
	rcp.approx.ftz.f32 	%f14, %f13;
	fma.rn.f32 	%f15, %f14, 0fC0000000, 0f3F800000;
	setp.ge.f32 	%p2, %f10, 0f41102CB4;
	selp.f32 	%f16, 0f3F800000, %f15, %p2;
	copysign.f32 	%f17, %f9, %f16;
	mul.f32 	%f18, %f9, %f9;
	fma.rn.f32 	%f19, %f18, 0f3C80F082, 0fBD563CAE;
	fma.rn.f32 	%f20, %f19, %f18, 0f3E085941;
	fma.rn.f32 	%f21, %f20, %f18, 0fBEAAA9ED;
	fma.rn.f32 	%f22, %f21, %f18, 0f00000000;
	fma.rn.f32 	%f23, %f22, %f9, %f9;
	setp.ge.f32 	%p3, %f10, 0f3F19999A;
	selp.f32 	%f24, %f17, %f23, %p3;
	add.f32 	%f25, %f24, 0f3F800000;
	mul.f32 	%f26, %f5, %f25;
	mul.f32 	%f27, %f2, 0f3F000000;
	mul.f32 	%f28, %f2, 0f3F4C422A;
	mul.f32 	%f29, %f2, 0f3D372713;
	fma.rn.f32 	%f30, %f2, %f29, 0f3F800000;
	mul.f32 	%f31, %f28, %f30;
	abs.f32 	%f32, %f31;
	mul.f32 	%f33, %f32, 0f4038AA3B;
	ex2.approx.ftz.f32 	%f34, %f33;
	add.f32 	%f35, %f34, 0f3F800000;
	rcp.approx.ftz.f32 	%f36, %f35;
	fma.rn.f32 	%f37, %f36, 0fC0000000, 0f3F800000;
	setp.ge.f32 	%p4, %f32, 0f41102CB4;
	selp.f32 	%f38, 0f3F800000, %f37, %p4;
	copysign.f32 	%f39, %f31, %f38;
	mul.f32 	%f40, %f31, %f31;
	fma.rn.f32 	%f41, %f40, 0f3C80F082, 0fBD563CAE;
	fma.rn.f32 	%f42, %f41, %f40, 0f3E085941;
	fma.rn.f32 	%f43, %f42, %f40, 0fBEAAA9ED;
	fma.rn.f32 	%f44, %f43, %f40, 0f00000000;
	fma.rn.f32 	%f45, %f44, %f31, %f31;
	setp.ge.f32 	%p5, %f32, 0f3F19999A;
	selp.f32 	%f46, %f39, %f45, %p5;
	add.f32 	%f47, %f46, 0f3F800000;
	mul.f32 	%f48, %f27, %f47;
	mul.f32 	%f49, %f3, 0f3F000000;
	mul.f32 	%f50, %f3, 0f3F4C422A;
	mul.f32 	%f51, %f3, 0f3D372713;
	fma.rn.f32 	%f52, %f3, %f51, 0f3F800000;
	mul.f32 	%f53, %f50, %f52;
	abs.f32 	%f54, %f53;
	mul.f32 	%f55, %f54, 0f4038AA3B;
	ex2.approx.ftz.f32 	%f56, %f55;
	add.f32 	%f57, %f56, 0f3F800000;
	rcp.approx.ftz.f32 	%f58, %f57;
	fma.rn.f32 	%f59, %f58, 0fC0000000, 0f3F800000;
	setp.ge.f32 	%p6, %f54, 0f41102CB4;
	selp.f32 	%f60, 0f3F800000, %f59, %p6;
	copysign.f32 	%f61, %f53, %f60;
	mul.f32 	%f62, %f53, %f53;
	fma.rn.f32 	%f63, %f62, 0f3C80F082, 0fBD563CAE;
	fma.rn.f32 	%f64, %f63, %f62, 0f3E085941;
	fma.rn.f32 	%f65, %f64, %f62, 0fBEAAA9ED;
	fma.rn.f32 	%f66, %f65, %f62, 0f00000000;
	fma.rn.f32 	%f67, %f66, %f53, %f53;
	setp.ge.f32 	%p7, %f54, 0f3F19999A;
	selp.f32 	%f68, %f61, %f67, %p7;
	add.f32 	%f69, %f68, 0f3F800000;
	mul.f32 	%f70, %f49, %f69;
	mul.f32 	%f71, %f4, 0f3F000000;
	mul.f32 	%f72, %f4, 0f3F4C422A;
	mul.f32 	%f73, %f4, 0f3D372713;
	fma.rn.f32 	%f74, %f4, %f73, 0f3F800000;
	mul.f32 	%f75, %f72, %f74;
	abs.f32 	%f76, %f75;
	mul.f32 	%f77, %f76, 0f4038AA3B;
	ex2.approx.ftz.f32 	%f78, %f77;
	add.f32 	%f79, %f78, 0f3F800000;
	rcp.approx.ftz.f32 	%f80, %f79;
	fma.rn.f32 	%f81, %f80, 0fC0000000, 0f3F800000;
	setp.ge.f32 	%p8, %f76, 0f41102CB4;
	selp.f32 	%f82, 0f3F800000, %f81, %p8;
	copysign.f32 	%f83, %f75, %f82;
	mul.f32 	%f84, %f75, %f75;
	fma.rn.f32 	%f85, %f84, 0f3C80F082, 0fBD563CAE;
	fma.rn.f32 	%f86, %f85, %f84, 0f3E085941;
	fma.rn.f32 	%f87, %f86, %f84, 0fBEAAA9ED;
	fma.rn.f32 	%f88, %f87, %f84, 0f00000000;
	fma.rn.f32 	%f89, %f88, %f75, %f75;
	setp.ge.f32 	%p9, %f76, 0f3F19999A;
	selp.f32 	%f90, %f83, %f89, %p9;
	add.f32 	%f91, %f90, 0f3F800000;
	mul.f32 	%f92, %f71, %f91;
	add.s64 	%rd7, %rd4, %rd5;
	st.global.v4.f32 	[%rd7], {%f26, %f48, %f70, %f92};
$L__BB3_2:
	ret;

}


// ===== COMPILED SASS (sm_100) =====

	.target	sm_100

	.elftype	@"ET_EXEC"


//--------------------- .note.nv.tkinfo           --------------------------
	.section	.note.nv.tkinfo,"",@"SHT_NOTE"
	.sectionflags	@"SHF_NOTE_NV_TKINFO"
	.tkinfo
        /*0018*/ 	.word	0x00000002
        /*0030*/ 	.string	""
        /*0030*/ 	.string	"ptxas"
        /*0030*/ 	.string	"Cuda compilation tools, release 13.0, V13.0.88"
        /*0030*/ 	.string	"Build cuda_13.0.r13.0/compiler.36424714_0"
        /*0030*/ 	.string	"-arch sm_100 -m 64 "



//--------------------- .note.nv.cuinfo           --------------------------
	.section	.note.nv.cuinfo,"",@"SHT_NOTE"
	.sectionflags	@"SHF_NOTE_NV_CUINFO"
        /*0018*/ 	.short	0x0002
        /*001a*/ 	.short	0x0064
        /*001c*/ 	.short	0x0082
	.zero		2


//--------------------- .nv.info                  --------------------------
	.section	.nv.info,"",@"SHT_CUDA_INFO"
	.align	4


	//----- nvinfo : EIATTR_REGCOUNT
	.align		4
        /*0000*/ 	.byte	0x04, 0x2f
        /*0002*/ 	.short	(.L_1 - .L_0)
	.align		4
.L_0:
        /*0004*/ 	.word	index@(_Z19gelu_forward_kernelPfPKfi)
        /*0008*/ 	.word	0x0000000e


	//----- nvinfo : EIATTR_FRAME_SIZE
	.align		4
.L_1:
        /*000c*/ 	.byte	0x04, 0x11
        /*000e*/ 	.short	(.L_3 - .L_2)
	.align		4
.L_2:
        /*0010*/ 	.word	index@(_Z19gelu_forward_kernelPfPKfi)
        /*0014*/ 	.word	0x00000000


	//----- nvinfo : EIATTR_REGCOUNT
	.align		4
.L_3:
        /*0018*/ 	.byte	0x04, 0x2f
        /*001a*/ 	.short	(.L_5 - .L_4)
	.align		4
.L_4:
        /*001c*/ 	.word	index@(_Z22gelu_vectorized_kernelP6float4PKS_i)
        /*0020*/ 	.word	0x0000001a


	//----- nvinfo : EIATTR_FRAME_SIZE
	.align		4
.L_5:
        /*0024*/ 	.byte	0x04, 0x11
        /*0026*/ 	.short	(.L_7 - .L_6)
	.align		4
.L_6:
        /*0028*/ 	.word	index@(_Z22gelu_vectorized_kernelP6float4PKS_i)
        /*002c*/ 	.word	0x00000000


	//----- nvinfo : EIATTR_REGCOUNT
	.align		4
.L_7:
        /*0030*/ 	.byte	0x04, 0x2f
        /*0032*/ 	.short	(.L_9 - .L_8)
	.align		4
.L_8:
        /*0034*/ 	.word	index@(_Z16gelu_fast_kernelPfPKfi)
        /*0038*/ 	.word	0x0000000e


	//----- nvinfo : EIATTR_FRAME_SIZE
	.align		4
.L_9:
        /*003c*/ 	.byte	0x04, 0x11
        /*003e*/ 	.short	(.L_11 - .L_10)
	.align		4
.L_10:
        /*0040*/ 	.word	index@(_Z16gelu_fast_kernelPfPKfi)
        /*0044*/ 	.word	0x00000000


	//----- nvinfo : EIATTR_REGCOUNT
	.align		4
.L_11:
        /*0048*/ 	.byte	0x04, 0x2f
        /*004a*/ 	.short	(.L_13 - .L_12)
	.align		4
.L_12:
        /*004c*/ 	.word	index@(_Z27gelu_fast_vectorized_kernelP6float4PKS_i)
        /*0050*/ 	.word	0x0000001a


	//----- nvinfo : EIATTR_FRAME_SIZE
	.align		4
.L_13:
        /*0054*/ 	.byte	0x04, 0x11
        /*0056*/ 	.short	(.L_15 - .L_14)
	.align		4
.L_14:
        /*0058*/ 	.word	index@(_Z27gelu_fast_vectorized_kernelP6float4PKS_i)
        /*005c*/ 	.word	0x00000000


	//----- nvinfo : EIATTR_MIN_STACK_SIZE
	.align		4
.L_15:
        /*0060*/ 	.byte	0x04, 0x12
        /*0062*/ 	.short	(.L_17 - .L_16)
	.align		4
.L_16:
        /*0064*/ 	.word	index@(_Z27gelu_fast_vectorized_kernelP6float4PKS_i)
        /*0068*/ 	.word	0x00000000


	//----- nvinfo : EIATTR_MIN_STACK_SIZE
	.align		4
.L_17:
        /*006c*/ 	.byte	0x04, 0x12
        /*006e*/ 	.short	(.L_19 - .L_18)
	.align		4
.L_18:
        /*0070*/ 	.word	index@(_Z16gelu_fast_kernelPfPKfi)
        /*0074*/ 	.word	0x00000000


	//----- nvinfo : EIATTR_MIN_STACK_SIZE
	.align		4
.L_19:
        /*0078*/ 	.byte	0x04, 0x12
        /*007a*/ 	.short	(.L_21 - .L_20)
	.align		4
.L_20:
        /*007c*/ 	.word	index@(_Z22gelu_vectorized_kernelP6float4PKS_i)
        /*0080*/ 	.word	0x00000000


	//----- nvinfo : EIATTR_MIN_STACK_SIZE
	.align		4
.L_21:
        /*0084*/ 	.byte	0x04, 0x12
        /*0086*/ 	.short	(.L_23 - .L_22)
	.align		4
.L_22:
        /*0088*/ 	.word	index@(_Z19gelu_forward_kernelPfPKfi)
        /*008c*/ 	.word	0x00000000
.L_23:


//--------------------- .nv.compat                --------------------------
	.section	.nv.compat,"",@"SHT_CUDA_COMPAT_INFO"
	.align	4
        /*0000*/ 	.byte	0x02, 0x09, 0x00, 0x00, 0x02, 0x02, 0x01, 0x00, 0x02, 0x05, 0x05, 0x00, 0x03, 0x07, 0x01, 0x01
        /*0010*/ 	.byte	0x02, 0x03, 0x00, 0x00, 0x02, 0x06, 0x01, 0x00, 0x04, 0x0b, 0x08, 0x00, 0x01, 0x00, 0x00, 0x00
        /*0020*/ 	.byte	0x00, 0x00, 0x00, 0x00


//--------------------- .nv.info._Z27gelu_fast_vectorized_kernelP6float4PKS_i --------------------------
	.section	.nv.info._Z27gelu_fast_vectorized_kernelP6float4PKS_i,"",@"SHT_CUDA_INFO"
	.sectionflags	@""
	.align	4


	//----- nvinfo : EIATTR_CUDA_API_VERSION
	.align		4
        /*0000*/ 	.byte	0x04, 0x37
        /*0002*/ 	.short	(.L_25 - .L_24)
.L_24:
        /*0004*/ 	.word	0x00000082


	//----- nvinfo : EIATTR_KPARAM_INFO
	.align		4
.L_25:
        /*0008*/ 	.byte	0x04, 0x17
        /*000a*/ 	.short	(.L_27 - .L_26)
.L_26:
        /*000c*/ 	.word	0x00000000
        /*0010*/ 	.short	0x0002
        /*0012*/ 	.short	0x0010
        /*0014*/ 	.byte	0x00, 0xf0, 0x11, 0x00


	//----- nvinfo : EIATTR_KPARAM_INFO
	.align		4
.L_27:
        /*0018*/ 	.byte	0x04, 0x17
        /*001a*/ 	.short	(.L_29 - .L_28)
.L_28:
        /*001c*/ 	.word	0x00000000
        /*0020*/ 	.short	0x0001
        /*0022*/ 	.short	0x0008
        /*0024*/ 	.byte	0x00, 0xf5, 0x21, 0x00


	//----- nvinfo : EIATTR_KPARAM_INFO
	.align		4
.L_29:
        /*0028*/ 	.byte	0x04, 0x17
        /*002a*/ 	.short	(.L_31 - .L_30)
.L_30:
        /*002c*/ 	.word	0x00000000
        /*0030*/ 	.short	0x0000
        /*0032*/ 	.short	0x0000
        /*0034*/ 	.byte	0x00, 0xf5, 0x21, 0x00


	//----- nvinfo : EIATTR_SPARSE_MMA_MASK
	.align		4
.L_31:
        /*0038*/ 	.byte	0x03, 0x50
        /*003a*/ 	.short	0x0000


	//----- nvinfo : EIATTR_MAXREG_COUNT
	.align		4
        /*003c*/ 	.byte	0x03, 0x1b
        /*003e*/ 	.short	0x00ff


	//----- nvinfo : EIATTR_MERCURY_ISA_VERSION
	.align		4
        /*0040*/ 	.byte	0x03, 0x5f
        /*0042*/ 	.short	0x0101


	//----- nvinfo : EIATTR_VRC_CTA_INIT_COUNT
	.align		4
        /*0044*/ 	.byte	0x02, 0x4a
	.zero		1
	.zero		1


	//----- nvinfo : EIATTR_EXIT_INSTR_OFFSETS
	.align		4
        /*0048*/ 	.byte	0x04, 0x1c
        /*004a*/ 	.short	(.L_33 - .L_32)


	//   ....[0]....
.L_32:
        /*004c*/ 	.word	0x00000070


	//   ....[1]....
        /*0050*/ 	.word	0x00000690


	//----- nvinfo : EIATTR_CBANK_PARAM_SIZE
	.align		4
.L_33:
        /*0054*/ 	.byte	0x03, 0x19
        /*0056*/ 	.short	0x0014


	//----- nvinfo : EIATTR_PARAM_CBANK
	.align		4
        /*0058*/ 	.byte	0x04, 0x0a
        /*005a*/ 	.short	(.L_35 - .L_34)
	.align		4
.L_34:
        /*005c*/ 	.word	index@(.nv.constant0._Z27gelu_fast_vectorized_kernelP6float4PKS_i)
        /*0060*/ 	.short	0x0380
        /*0062*/ 	.short	0x0014


	//----- nvinfo : EIATTR_SW_WAR
	.align		4
.L_35:
        /*0064*/ 	.byte	0x04, 0x36
        /*0066*/ 	.short	(.L_37 - .L_36)
.L_36:
        /*0068*/ 	.word	0x00000008
.L_37:


//--------------------- .nv.info._Z16gelu_fast_kernelPfPKfi --------------------------
	.section	.nv.info._Z16gelu_fast_kernelPfPKfi,"",@"SHT_CUDA_INFO"
	.sectionflags	@""
	.align	4


	//----- nvinfo : EIATTR_CUDA_API_VERSION
	.align		4
        /*0000*/ 	.byte	0x04, 0x37
        /*0002*/ 	.short	(.L_39 - .L_38)
.L_38:
        /*0004*/ 	.word	0x00000082


	//----- nvinfo : EIATTR_KPARAM_INFO
	.align		4
.L_39:
        /*0008*/ 	.byte	0x04, 0x17
        /*000a*/ 	.short	(.L_41 - .L_40)
.L_40:
        /*000c*/ 	.word	0x00000000
        /*0010*/ 	.short	0x0002
        /*0012*/ 	.short	0x0010
        /*0014*/ 	.byte	0x00, 0xf0, 0x11, 0x00


	//----- nvinfo : EIATTR_KPARAM_INFO
	.align		4
.L_41:
        /*0018*/ 	.byte	0x04, 0x17
        /*001a*/ 	.short	(.L_43 - .L_42)
.L_42:
        /*001c*/ 	.word	0x00000000
        /*0020*/ 	.short	0x0001
        /*0022*/ 	.short	0x0008
        /*0024*/ 	.byte	0x00, 0xf5, 0x21, 0x00


	//----- nvinfo : EIATTR_KPARAM_INFO
	.align		4
.L_43:
        /*0028*/ 	.byte	0x04, 0x17
        /*002a*/ 	.short	(.L_45 - .L_44)
.L_44:
        /*002c*/ 	.word	0x00000000
        /*0030*/ 	.short	0x0000
        /*0032*/ 	.short	0x0000
        /*0034*/ 	.byte	0x00, 0xf5, 0x21, 0x00


	//----- nvinfo : EIATTR_SPARSE_MMA_MASK
	.align		4
.L_45:
        /*0038*/ 	.byte	0x03, 0x50
        /*003a*/ 	.short	0x0000


	//----- nvinfo : EIATTR_MAXREG_COUNT
	.align		4
        /*003c*/ 	.byte	0x03, 0x1b
        /*003e*/ 	.short	0x00ff


	//----- nvinfo : EIATTR_MERCURY_ISA_VERSION
	.align		4
        /*0040*/ 	.byte	0x03, 0x5f
        /*0042*/ 	.short	0x0101


	//----- nvinfo : EIATTR_VRC_CTA_INIT_COUNT
	.align		4
        /*0044*/ 	.byte	0x02, 0x4a
	.zero		1
	.zero		1


	//----- nvinfo : EIATTR_EXIT_INSTR_OFFSETS
	.align		4
        /*0048*/ 	.byte	0x04, 0x1c
        /*004a*/ 	.short	(.L_47 - .L_46)


	//   ....[0]....
.L_46:
        /*004c*/ 	.word	0x00000070


	//   ....[1]....
        /*0050*/ 	.word	0x00000270


	//----- nvinfo : EIATTR_CBANK_PARAM_SIZE
	.align		4
.L_47:
        /*0054*/ 	.byte	0x03, 0x19
        /*0056*/ 	.short	0x0014


	//----- nvinfo : EIATTR_PARAM_CBANK
	.align		4
        /*0058*/ 	.byte	0x04, 0x0a
        /*005a*/ 	.short	(.L_49 - .L_48)
	.align		4
.L_48:
        /*005c*/ 	.word	index@(.nv.constant0._Z16gelu_fast_kernelPfPKfi)
        /*0060*/ 	.short	0x0380
        /*0062*/ 	.short	0x0014


	//----- nvinfo : EIATTR_SW_WAR
	.align		4
.L_49:
        /*0064*/ 	.byte	0x04, 0x36
        /*0066*/ 	.short	(.L_51 - .L_50)
.L_50:
        /*0068*/ 	.word	0x00000008
.L_51:


//--------------------- .nv.info._Z22gelu_vectorized_kernelP6float4PKS_i --------------------------
	.section	.nv.info._Z22gelu_vectorized_kernelP6float4PKS_i,"",@"SHT_CUDA_INFO"
	.sectionflags	@""
	.align	4


	//----- nvinfo : EIATTR_CUDA_API_VERSION
	.align		4
        /*0000*/ 	.byte	0x04, 0x37
        /*0002*/ 	.short	(.L_53 - .L_52)
.L_52:
        /*0004*/ 	.word	0x00000082


	//----- nvinfo : EIATTR_KPARAM_INFO
	.align		4
.L_53:
        /*0008*/ 	.byte	0x04, 0x17
        /*000a*/ 	.short	(.L_55 - .L_54)
.L_54:
        /*000c*/ 	.word	0x00000000
        /*0010*/ 	.short	0x0002
        /*0012*/ 	.short	0x0010
        /*0014*/ 	.byte	0x00, 0xf0, 0x11, 0x00


	//----- nvinfo : EIATTR_KPARAM_INFO
	.align		4
.L_55:
        /*0018*/ 	.byte	0x04, 0x17
        /*001a*/ 	.short	(.L_57 - .L_56)
.L_56:
        /*001c*/ 	.word	0x00000000
        /*0020*/ 	.short	0x0001
        /*0022*/ 	.short	0x0008
        /*0024*/ 	.byte	0x00, 0xf5, 0x21, 0x00


	//----- nvinfo : EIATTR_KPARAM_INFO
	.align		4
.L_57:
        /*0028*/ 	.byte	0x04, 0x17
        /*002a*/ 	.short	(.L_59 - .L_58)
.L_58:
        /*002c*/ 	.word	0x00000000
        /*0030*/ 	.short	0x0000
        /*0032*/ 	.short	0x0000
        /*0034*/ 	.byte	0x00, 0xf5, 0x21, 0x00


	//----- nvinfo : EIATTR_SPARSE_MMA_MASK
	.align		4
.L_59:
        /*0038*/ 	.byte	0x03, 0x50
        /*003a*/ 	.short	0x0000


	//----- nvinfo : EIATTR_MAXREG_COUNT
	.align		4
        /*003c*/ 	.byte	0x03, 0x1b
        /*003e*/ 	.short	0x00ff


	//----- nvinfo : EIATTR_MERCURY_ISA_VERSION
	.align		4
        /*0040*/ 	.byte	0x03, 0x5f
        /*0042*/ 	.short	0x0101


	//----- nvinfo : EIATTR_VRC_CTA_INIT_COUNT
	.align		4
        /*0044*/ 	.byte	0x02, 0x4a
	.zero		1
	.zero		1


	//----- nvinfo : EIATTR_EXIT_INSTR_OFFSETS
	.align		4
        /*0048*/ 	.byte	0x04, 0x1c
        /*004a*/ 	.short	(.L_61 - .L_60)


	//   ....[0]....
.L_60:
        /*004c*/ 	.word	0x00000070


	//   ....[1]....
        /*0050*/ 	.word	0x00000690


	//----- nvinfo : EIATTR_CBANK_PARAM_SIZE
	.align		4
.L_61:
        /*0054*/ 	.byte	0x03, 0x19
        /*0056*/ 	.short	0x0014


	//----- nvinfo : EIATTR_PARAM_CBANK
	.align		4
        /*0058*/ 	.byte	0x04, 0x0a
        /*005a*/ 	.short	(.L_63 - .L_62)
	.align		4
.L_62:
        /*005c*/ 	.word	index@(.nv.constant0._Z22gelu_vectorized_kernelP6float4PKS_i)
        /*0060*/ 	.short	0x0380
        /*0062*/ 	.short	0x0014


	//----- nvinfo : EIATTR_SW_WAR
	.align		4
.L_63:
        /*0064*/ 	.byte	0x04, 0x36
        /*0066*/ 	.short	(.L_65 - .L_64)
.L_64:
        /*0068*/ 	.word	0x00000008
.L_65:


//--------------------- .nv.info._Z19gelu_forward_kernelPfPKfi --------------------------
	.section	.nv.info._Z19gelu_forward_kernelPfPKfi,"",@"SHT_CUDA_INFO"
	.sectionflags	@""
	.align	4


	//----- nvinfo : EIATTR_CUDA_API_VERSION
	.align		4
        /*0000*/ 	.byte	0x04, 0x37
        /*0002*/ 	.short	(.L_67 - .L_66)
.L_66:
        /*0004*/ 	.word	0x00000082


	//----- nvinfo : EIATTR_KPARAM_INFO
	.align		4
.L_67:
        /*0008*/ 	.byte	0x04, 0x17
        /*000a*/ 	.short	(.L_69 - .L_68)
.L_68:
        /*000c*/ 	.word	0x00000000
        /*0010*/ 	.short	0x0002
        /*0012*/ 	.short	0x0010
        /*0014*/ 	.byte	0x00, 0xf0, 0x11, 0x00


	//----- nvinfo : EIATTR_KPARAM_INFO
	.align		4
.L_69:
        /*0018*/ 	.byte	0x04, 0x17
        /*001a*/ 	.short	(.L_71 - .L_70)
.L_70:
        /*001c*/ 	.word	0x00000000
        /*0020*/ 	.short	0x0001
        /*0022*/ 	.short	0x0008
        /*0024*/ 	.byte	0x00, 0xf5, 0x21, 0x00


	//----- nvinfo : EIATTR_KPARAM_INFO
	.align		4
.L_71:
        /*0028*/ 	.byte	0x04, 0x17
        /*002a*/ 	.short	(.L_73 - .L_72)
.L_72:
        /*002c*/ 	.word	0x00000000
        /*0030*/ 	.short	0x0000
        /*0032*/ 	.short	0x0000
        /*0034*/ 	.byte	0x00, 0xf5, 0x21, 0x00


	//----- nvinfo : EIATTR_SPARSE_MMA_MASK
	.align		4
.L_73:
        /*0038*/ 	.byte	0x03, 0x50
        /*003a*/ 	.short	0x0000


	//----- nvinfo : EIATTR_MAXREG_COUNT
	.align		4
        /*003c*/ 	.byte	0x03, 0x1b
        /*003e*/ 	.short	0x00ff


	//----- nvinfo : EIATTR_MERCURY_ISA_VERSION
	.align		4
        /*0040*/ 	.byte	0x03, 0x5f
        /*0042*/ 	.short	0x0101


	//----- nvinfo : EIATTR_VRC_CTA_INIT_COUNT
	.align		4
        /*0044*/ 	.byte	0x02, 0x4a
	.zero		1
	.zero		1


	//----- nvinfo : EIATTR_EXIT_INSTR_OFFSETS
	.align		4
        /*0048*/ 	.byte	0x04, 0x1c
        /*004a*/ 	.short	(.L_75 - .L_74)


	//   ....[0]....
.L_74:
        /*004c*/ 	.word	0x00000070


	//   ....[1]....
        /*0050*/ 	.word	0x00000270


	//----- nvinfo : EIATTR_CBANK_PARAM_SIZE
	.align		4
.L_75:
        /*0054*/ 	.byte	0x03, 0x19
        /*0056*/ 	.short	0x0014


	//----- nvinfo : EIATTR_PARAM_CBANK
	.align		4
        /*0058*/ 	.byte	0x04, 0x0a
        /*005a*/ 	.short	(.L_77 - .L_76)
	.align		4
.L_76:
        /*005c*/ 	.word	index@(.nv.constant0._Z19gelu_forward_kernelPfPKfi)
        /*0060*/ 	.short	0x0380
        /*0062*/ 	.short	0x0014


	//----- nvinfo : EIATTR_SW_WAR
	.align		4
.L_77:
        /*0064*/ 	.byte	0x04, 0x36
        /*0066*/ 	.short	(.L_79 - .L_78)
.L_78:
        /*0068*/ 	.word	0x00000008
.L_79:


//--------------------- .nv.callgraph             --------------------------
	.section	.nv.callgraph,"",@"SHT_CUDA_CALLGRAPH"
	.align	4
	.sectionentsize	8
	.align		4
        /*0000*/ 	.word	0x00000000
	.align		4
        /*0004*/ 	.word	0xffffffff
	.align		4
        /*0008*/ 	.word	0x00000000
	.align		4
        /*000c*/ 	.word	0xfffffffe
	.align		4
        /*0010*/ 	.word	0x00000000
	.align		4
        /*0014*/ 	.word	0xfffffffd
	.align		4
        /*0018*/ 	.word	0x00000000
	.align		4
        /*001c*/ 	.word	0xfffffffc


//--------------------- .text._Z27gelu_fast_vectorized_kernelP6float4PKS_i --------------------------
	.section	.text._Z27gelu_fast_vectorized_kernelP6float4PKS_i,"ax",@progbits
	.align	128
        .global         _Z27gelu_fast_vectorized_kernelP6float4PKS_i
        .type           _Z27gelu_fast_vectorized_kernelP6float4PKS_i,@function
        .size           _Z27gelu_fast_vectorized_kernelP6float4PKS_i,(.L_x_4 - _Z27gelu_fast_vectorized_kernelP6float4PKS_i)
        .other          _Z27gelu_fast_vectorized_kernelP6float4PKS_i,@"STO_CUDA_ENTRY STV_DEFAULT"
_Z27gelu_fast_vectorized_kernelP6float4PKS_i:
.text._Z27gelu_fast_vectorized_kernelP6float4PKS_i:
[----:B------:R-:W-:Y:S01]  /*0000*/  LDC R1, c[0x0][0x37c] ;  /* 0x0000df00ff017b82 */ /* 0x000fe20000000800 */
[----:B------:R-:W0:Y:S07]  /*0010*/  S2R R0, SR_TID.X ;  /* 0x0000000000007919 */ /* 0x000e2e0000002100 */
[----:B------:R-:W0:Y:S01]  /*0020*/  S2UR UR4, SR_CTAID.X ;  /* 0x00000000000479c3 */ /* 0x000e220000002500 */
[----:B------:R-:W1:Y:S07]  /*0030*/  LDCU UR5, c[0x0][0x390] ;  /* 0x00007200ff0577ac */ /* 0x000e6e0008000800 */
[----:B------:R-:W0:Y:S02]  /*0040*/  LDC R9, c[0x0][0x360] ;  /* 0x0000d800ff097b82 */ /* 0x000e240000000800 */
[----:B0-----:R-:W-:-:S05]  /*0050*/  IMAD R9, R9, UR4, R0 ;  /* 0x0000000409097c24 */ /* 0x001fca000f8e0200 */
[----:B-1----:R-:W-:-:S13]  /*0060*/  ISETP.GE.AND P0, PT, R9, UR5, PT ;  /* 0x0000000509007c0c */ /* 0x002fda000bf06270 */
[----:B------:R-:W-:Y:S05]  /*0070*/  @P0 EXIT ;  /* 0x000000000000094d */ /* 0x000fea0003800000 */
[----:B------:R-:W0:Y:S01]  /*0080*/  LDC.64 R4, c[0x0][0x388] ;  /* 0x0000e200ff047b82 */ /* 0x000e220000000a00 */
[----:B------:R-:W1:Y:S01]  /*0090*/  LDCU.64 UR4, c[0x0][0x358] ;  /* 0x00006b00ff0477ac */ /* 0x000e620008000a00 */
[----:B0-----:R-:W-:-:S06]  /*00a0*/  IMAD.WIDE R4, R9, 0x10, R4 ;  /* 0x0000001009047825 */ /* 0x001fcc00078e0204 */
[----:B-1----:R-:W2:Y:S01]  /*00b0*/  LDG.E.128 R4, desc[UR4][R4.64] ;  /* 0x0000000404047981 */ /* 0x002ea2000c1e1d00 */
[----:B------:R-:W-:Y:S02]  /*00c0*/  HFMA2 R15, -RZ, RZ, 1.875, 0 ;  /* 0x3f800000ff0f7431 */ /* 0x000fe400000001ff */
[----:B--2---:R-:W-:Y:S01]  /*00d0*/  FMUL R3, R4, 0.044714998453855514526 ;  /* 0x3d37271304037820 */ /* 0x004fe20000400000 */
[----:B------:R-:W-:Y:S01]  /*00e0*/  FMUL R13, R6, 0.044714998453855514526 ;  /* 0x3d372713060d7820 */ /* 0x000fe20000400000 */
[----:B------:R-:W-:Y:S01]  /*00f0*/  FMUL R8, R4, 0.79788458347320556641 ;  /* 0x3f4c422a04087820 */ /* 0x000fe20000400000 */
[----:B------:R-:W-:Y:S01]  /*0100*/  FMUL R11, R6, 0.79788458347320556641 ;  /* 0x3f4c422a060b7820 */ /* 0x000fe20000400000 */
[----:B------:R-:W-:Y:S01]  /*0110*/  FFMA R3, R4, R3, 1 ;  /* 0x3f80000004037423 */ /* 0x000fe20000000003 */
[----:B------:R-:W-:Y:S01]  /*0120*/  FFMA R12, R6, R13, 1 ;  /* 0x3f800000060c7423 */ /* 0x000fe2000000000d */
[----:B------:R-:W-:Y:S01]  /*0130*/  FMUL R0, R5, 0.044714998453855514526 ;  /* 0x3d37271305007820 */ /* 0x000fe20000400000 */
[----:B------:R-:W-:Y:S01]  /*0140*/  FMUL R14, R7, 0.044714998453855514526 ;  /* 0x3d372713070e7820 */ /* 0x000fe20000400000 */
[----:B------:R-:W-:Y:S01]  /*0150*/  FMUL R8, R8, R3 ;  /* 0x0000000308087220 */ /* 0x000fe20000400000 */
[----:B------:R-:W-:Y:S01]  /*0160*/  FMUL R11, R11, R12 ;  /* 0x0000000c0b0b7220 */ /* 0x000fe20000400000 */
[C---:B------:R-:W-:Y:S01]  /*0170*/  FMUL R10, R5.reuse, 0.79788458347320556641 ;  /* 0x3f4c422a050a7820 */ /* 0x040fe20000400000 */
[----:B------:R-:W-:Y:S01]  /*0180*/  FFMA R3, R5, R0, 1 ;  /* 0x3f80000005037423 */ /* 0x000fe20000000000 */
[C---:B------:R-:W-:Y:S01]  /*0190*/  FMUL R12, R7.reuse, 0.79788458347320556641 ;  /* 0x3f4c422a070c7820 */ /* 0x040fe20000400000 */
[----:B------:R-:W-:Y:S01]  /*01a0*/  FFMA R13, R7, R14, 1 ;  /* 0x3f800000070d7423 */ /* 0x000fe2000000000e */
[----:B------:R-:W-:Y:S01]  /*01b0*/  FMUL R0, |R8|, 2.8853900432586669922 ;  /* 0x4038aa3b08007820 */ /* 0x000fe20000400200 */
[----:B------:R-:W-:Y:S01]  /*01c0*/  FMUL R10, R10, R3 ;  /* 0x000000030a0a7220 */ /* 0x000fe20000400000 */
[----:B------:R-:W-:Y:S01]  /*01d0*/  FMUL R3, |R11|, 2.8853900432586669922 ;  /* 0x4038aa3b0b037820 */ /* 0x000fe20000400200 */
[----:B------:R-:W-:Y:S01]  /*01e0*/  FMUL R12, R12, R13 ;  /* 0x0000000d0c0c7220 */ /* 0x000fe20000400000 */
[----:B------:R-:W-:Y:S01]  /*01f0*/  MOV R13, 0x3c80f082 ;  /* 0x3c80f082000d7802 */ /* 0x000fe20000000f00 */
[----:B------:R-:W-:Y:S01]  /*0200*/  FMUL R2, |R10|, 2.8853900432586669922 ;  /* 0x4038aa3b0a027820 */ /* 0x000fe20000400200 */
[----:B------:R-:W0:Y:S01]  /*0210*/  MUFU.EX2 R0, R0 ;  /* 0x0000000000007308 */ /* 0x000e220000000800 */
[----:B------:R-:W-:Y:S01]  /*0220*/  FMUL R17, |R12|, 2.8853900432586669922 ;  /* 0x4038aa3b0c117820 */ /* 0x000fe20000400200 */
[----:B------:R-:W-:Y:S01]  /*0230*/  FSETP.GE.AND P6, PT, |R8|, 9.010913848876953125, PT ;  /* 0x41102cb40800780b */ /* 0x000fe20003fc6200 */
[----:B------:R-:W-:Y:S01]  /*0240*/  FMUL R4, R4, 0.5 ;  /* 0x3f00000004047820 */ /* 0x000fe20000400000 */
[----:B------:R-:W-:Y:S01]  /*0250*/  FSETP.GE.AND P2, PT, |R8|, 0.60000002384185791016, PT ;  /* 0x3f19999a0800780b */ /* 0x000fe20003f46200 */
[----:B------:R-:W-:Y:S01]  /*0260*/  FMUL R5, R5, 0.5 ;  /* 0x3f00000005057820 */ /* 0x000fe20000400000 */
[----:B------:R-:W-:Y:S01]  /*0270*/  FSETP.GE.AND P1, PT, |R10|, 0.60000002384185791016, PT ;  /* 0x3f19999a0a00780b */ /* 0x000fe20003f26200 */
[----:B------:R-:W-:Y:S01]  /*0280*/  FMUL R6, R6, 0.5 ;  /* 0x3f00000006067820 */ /* 0x000fe20000400000 */
[----:B------:R-:W1:Y:S01]  /*0290*/  MUFU.EX2 R3, R3 ;  /* 0x0000000300037308 */ /* 0x000e620000000800 */
[----:B------:R-:W-:Y:S01]  /*02a0*/  FSETP.GE.AND P0, PT, |R11|, 0.60000002384185791016, PT ;  /* 0x3f19999a0b00780b */ /* 0x000fe20003f06200 */
[----:B------:R-:W-:Y:S01]  /*02b0*/  FMUL R7, R7, 0.5 ;  /* 0x3f00000007077820 */ /* 0x000fe20000400000 */
[----:B------:R-:W-:-:S02]  /*02c0*/  FSETP.GE.AND P5, PT, |R10|, 9.010913848876953125, PT ;  /* 0x41102cb40a00780b */ /* 0x000fc40003fa6200 */
[----:B------:R-:W-:Y:S02]  /*02d0*/  FSETP.GE.AND P4, PT, |R11|, 9.010913848876953125, PT ;  /* 0x41102cb40b00780b */ /* 0x000fe40003f86200 */
[----:B------:R-:W-:Y:S01]  /*02e0*/  FSETP.GE.AND P3, PT, |R12|, 9.010913848876953125, PT ;  /* 0x41102cb40c00780b */ /* 0x000fe20003f66200 */
[----:B------:R-:W2:Y:S01]  /*02f0*/  MUFU.EX2 R2, R2 ;  /* 0x0000000200027308 */ /* 0x000ea20000000800 */
[----:B0-----:R-:W-:-:S07]  /*0300*/  FADD R0, R0, 1 ;  /* 0x3f80000000007421 */ /* 0x001fce0000000000 */
[----:B------:R-:W0:Y:S01]  /*0310*/  MUFU.EX2 R17, R17 ;  /* 0x0000001100117308 */ /* 0x000e220000000800 */
[----:B-1----:R-:W-:Y:S01]  /*0320*/  FADD R16, R3, 1 ;  /* 0x3f80000003107421 */ /* 0x002fe20000000000 */
[----:B------:R-:W-:-:S04]  /*0330*/  FMUL R3, R8, R8 ;  /* 0x0000000808037220 */ /* 0x000fc80000400000 */
[C---:B------:R-:W-:Y:S02]  /*0340*/  FFMA R22, R3.reuse, R13, -0.052303962409496307373 ;  /* 0xbd563cae03167423 */ /* 0x040fe4000000000d */
[----:B------:R1:W3:Y:S01]  /*0350*/  MUFU.RCP R14, R0 ;  /* 0x00000000000e7308 */ /* 0x0002e20000001000 */
[----:B--2---:R-:W-:Y:S01]  /*0360*/  FADD R18, R2, 1 ;  /* 0x3f80000002127421 */ /* 0x004fe20000000000 */
[----:B------:R-:W-:Y:S01]  /*0370*/  FMUL R2, R10, R10 ;  /* 0x0000000a0a027220 */ /* 0x000fe20000400000 */
[----:B------:R-:W-:-:S04]  /*0380*/  FFMA R22, R3, R22, 0.1331529766321182251 ;  /* 0x3e08594103167423 */ /* 0x000fc80000000016 */
[----:B------:R-:W-:Y:S01]  /*0390*/  FFMA R22, R3, R22, -0.33332768082618713379 ;  /* 0xbeaaa9ed03167423 */ /* 0x000fe20000000016 */
[----:B------:R-:W2:Y:S01]  /*03a0*/  MUFU.RCP R18, R18 ;  /* 0x0000001200127308 */ /* 0x000ea20000001000 */
[----:B-1----:R-:W-:Y:S01]  /*03b0*/  FMUL R0, R11, R11 ;  /* 0x0000000b0b007220 */ /* 0x002fe20000400000 */
[----:B0-----:R-:W-:Y:S01]  /*03c0*/  FADD R20, R17, 1 ;  /* 0x3f80000011147421 */ /* 0x001fe20000000000 */
[-C--:B------:R-:W-:Y:S02]  /*03d0*/  FFMA R17, R2, R13.reuse, -0.052303962409496307373 ;  /* 0xbd563cae02117423 */ /* 0x080fe4000000000d */
[----:B------:R-:W-:Y:S02]  /*03e0*/  FFMA R19, R0, R13, -0.052303962409496307373 ;  /* 0xbd563cae00137423 */ /* 0x000fe4000000000d */
[----:B------:R-:W-:Y:S01]  /*03f0*/  FFMA R17, R2, R17, 0.1331529766321182251 ;  /* 0x3e08594102117423 */ /* 0x000fe20000000011 */
[----:B------:R-:W0:Y:S01]  /*0400*/  MUFU.RCP R16, R16 ;  /* 0x0000001000107308 */ /* 0x000e220000001000 */
[----:B------:R-:W-:Y:S01]  /*0410*/  FFMA R21, R0, R19, 0.1331529766321182251 ;  /* 0x3e08594100157423 */ /* 0x000fe20000000013 */
[----:B---3--:R-:W-:Y:S01]  /*0420*/  FFMA R14, R14, -2, R15 ;  /* 0xc00000000e0e7823 */ /* 0x008fe2000000000f */
[----:B------:R-:W-:Y:S01]  /*0430*/  FFMA R19, R2, R17, -0.33332768082618713379 ;  /* 0xbeaaa9ed02137423 */ /* 0x000fe20000000011 */
[----:B------:R-:W-:Y:S01]  /*0440*/  FFMA R17, R3, R22, RZ ;  /* 0x0000001603117223 */ /* 0x000fe200000000ff */
[----:B------:R-:W-:-:S02]  /*0450*/  FFMA R21, R0, R21, -0.33332768082618713379 ;  /* 0xbeaaa9ed00157423 */ /* 0x000fc40000000015 */
[----:B------:R-:W-:Y:S01]  /*0460*/  FFMA R19, R2, R19, RZ ;  /* 0x0000001302137223 */ /* 0x000fe200000000ff */
[----:B------:R-:W1:Y:S01]  /*0470*/  MUFU.RCP R20, R20 ;  /* 0x0000001400147308 */ /* 0x000e620000001000 */
[----:B------:R-:W-:Y:S01]  /*0480*/  FFMA R22, R0, R21, RZ ;  /* 0x0000001500167223 */ /* 0x000fe200000000ff */
[----:B------:R-:W-:Y:S01]  /*0490*/  FMUL R0, R12, R12 ;  /* 0x0000000c0c007220 */ /* 0x000fe20000400000 */
[----:B------:R-:W3:Y:S01]  /*04a0*/  LDC.64 R2, c[0x0][0x380] ;  /* 0x0000e000ff027b82 */ /* 0x000ee20000000a00 */
[--C-:B--2---:R-:W-:Y:S02]  /*04b0*/  FFMA R18, R18, -2, R15.reuse ;  /* 0xc000000012127823 */ /* 0x104fe4000000000f */
[----:B------:R-:W-:Y:S01]  /*04c0*/  FFMA R13, R0, R13, -0.052303962409496307373 ;  /* 0xbd563cae000d7423 */ /* 0x000fe2000000000d */
[----:B0-----:R-:W-:-:S05]  /*04d0*/  FFMA R16, R16, -2, R15 ;  /* 0xc000000010107823 */ /* 0x001fca000000000f */
[----:B------:R-:W-:Y:S01]  /*04e0*/  FSEL R16, R16, 1, !P4 ;  /* 0x3f80000010107808 */ /* 0x000fe20006000000 */
[----:B-1----:R-:W-:Y:S01]  /*04f0*/  FFMA R20, R20, -2, R15 ;  /* 0xc000000014147823 */ /* 0x002fe2000000000f */
[----:B------:R-:W-:Y:S01]  /*0500*/  FFMA R15, R0, R13, 0.1331529766321182251 ;  /* 0x3e085941000f7423 */ /* 0x000fe2000000000d */
[----:B------:R-:W-:Y:S02]  /*0510*/  FSEL R13, R14, 1, !P6 ;  /* 0x3f8000000e0d7808 */ /* 0x000fe40007000000 */
[----:B------:R-:W-:Y:S01]  /*0520*/  FSETP.GE.AND P6, PT, |R12|, 0.60000002384185791016, PT ;  /* 0x3f19999a0c00780b */ /* 0x000fe20003fc6200 */
[----:B------:R-:W-:Y:S01]  /*0530*/  FFMA R23, R0, R15, -0.33332768082618713379 ;  /* 0xbeaaa9ed00177423 */ /* 0x000fe2000000000f */
[----:B------:R-:W-:Y:S02]  /*0540*/  FSEL R15, R18, 1, !P5 ;  /* 0x3f800000120f7808 */ /* 0x000fe40006800000 */
[----:B------:R-:W-:Y:S01]  /*0550*/  FSEL R21, R20, 1, !P3 ;  /* 0x3f80000014157808 */ /* 0x000fe20005800000 */
[----:B------:R-:W-:Y:S01]  /*0560*/  FFMA R23, R0, R23, RZ ;  /* 0x0000001700177223 */ /* 0x000fe200000000ff */
[--C-:B------:R-:W-:Y:S01]  /*0570*/  LOP3.LUT R13, R13, 0x80000000, R8.reuse, 0xb8, !PT ;  /* 0x800000000d0d7812 */ /* 0x100fe200078eb808 */
[----:B------:R-:W-:Y:S01]  /*0580*/  @!P2 FFMA R13, R8, R17, R8 ;  /* 0x00000011080da223 */ /* 0x000fe20000000008 */
[--C-:B------:R-:W-:Y:S01]  /*0590*/  LOP3.LUT R15, R15, 0x80000000, R10.reuse, 0xb8, !PT ;  /* 0x800000000f0f7812 */ /* 0x100fe200078eb80a */
[----:B------:R-:W-:Y:S01]  /*05a0*/  @!P1 FFMA R15, R10, R19, R10 ;  /* 0x000000130a0f9223 */ /* 0x000fe2000000000a */
[--C-:B------:R-:W-:Y:S01]  /*05b0*/  LOP3.LUT R16, R16, 0x80000000, R11.reuse, 0xb8, !PT ;  /* 0x8000000010107812 */ /* 0x100fe200078eb80b */
[----:B------:R-:W-:Y:S01]  /*05c0*/  @!P0 FFMA R16, R11, R22, R11 ;  /* 0x000000160b108223 */ /* 0x000fe2000000000b */
[--C-:B------:R-:W-:Y:S01]  /*05d0*/  LOP3.LUT R21, R21, 0x80000000, R12.reuse, 0xb8, !PT ;  /* 0x8000000015157812 */ /* 0x100fe200078eb80c */
[----:B------:R-:W-:Y:S01]  /*05e0*/  @!P6 FFMA R21, R12, R23, R12 ;  /* 0x000000170c15e223 */ /* 0x000fe2000000000c */
[----:B---3--:R-:W-:-:S04]  /*05f0*/  IMAD.WIDE R2, R9, 0x10, R2 ;  /* 0x0000001009027825 */ /* 0x008fc800078e0202 */
[----:B------:R-:W-:Y:S01]  /*0600*/  FADD R13, R13, 1 ;  /* 0x3f8000000d0d7421 */ /* 0x000fe20000000000 */
[----:B------:R-:W-:Y:S01]  /*0610*/  FADD R0, R15, 1 ;  /* 0x3f8000000f007421 */ /* 0x000fe20000000000 */
[----:B------:R-:W-:Y:S01]  /*0620*/  FADD R9, R16, 1 ;  /* 0x3f80000010097421 */ /* 0x000fe20000000000 */
[----:B------:R-:W-:Y:S01]  /*0630*/  FADD R8, R21, 1 ;  /* 0x3f80000015087421 */ /* 0x000fe20000000000 */
[----:B------:R-:W-:Y:S01]  /*0640*/  FMUL R4, R4, R13 ;  /* 0x0000000d04047220 */ /* 0x000fe20000400000 */
[----:B------:R-:W-:Y:S01]  /*0650*/  FMUL R5, R5, R0 ;  /* 0x0000000005057220 */ /* 0x000fe20000400000 */
[----:B------:R-:W-:Y:S01]  /*0660*/  FMUL R6, R6, R9 ;  /* 0x0000000906067220 */ /* 0x000fe20000400000 */
[----:B------:R-:W-:-:S05]  /*0670*/  FMUL R7, R7, R8 ;  /* 0x0000000807077220 */ /* 0x000fca0000400000 */
[----:B------:R-:W-:Y:S01]  /*0680*/  STG.E.128 desc[UR4][R2.64], R4 ;  /* 0x0000000402007986 */ /* 0x000fe2000c101d04 */
[----:B------:R-:W-:Y:S05]  /*0690*/  EXIT ;  /* 0x000000000000794d */ /* 0x000fea0003800000 */
.L_x_0:
[----:B------:R-:W-:-:S00]  /*06a0*/  BRA `(.L_x_0) ;  /* 0xfffffffc00fc7947 */ /* 0x000fc0000383ffff */
[----:B------:R-:W-:-:S00]  /*06b0*/  NOP ;  /* 0x0000000000007918 */ /* 0x000fc00000000000 */
        /* <DEDUP_REMOVED lines=12> */
.L_x_4:


//--------------------- .text._Z16gelu_fast_kernelPfPKfi --------------------------
	.section	.text._Z16gelu_fast_kernelPfPKfi,"ax",@progbits
	.align	128
        .global         _Z16gelu_fast_kernelPfPKfi
        .type           _Z16gelu_fast_kernelPfPKfi,@function
        .size           _Z16gelu_fast_kernelPfPKfi,(.L_x_5 - _Z16gelu_fast_kernelPfPKfi)
        .other          _Z16gelu_fast_kernelPfPKfi,@"STO_CUDA_ENTRY STV_DEFAULT"
_Z16gelu_fast_kernelPfPKfi:
.text._Z16gelu_fast_kernelPfPKfi:
        /* <DEDUP_REMOVED lines=10> */
[----:B0-----:R-:W-:-:S05]  /*00a0*/  IMAD.WIDE R2, R5, 0x4, R2 ;  /* 0x0000000405027825 */ /* 0x001fca00078e0202 */
[----:B-1----:R0:W2:Y:S01]  /*00b0*/  LDG.E R4, desc[UR4][R2.64] ;  /* 0x0000000402047981 */ /* 0x0020a2000c1e1900 */
[----:B------:R-:W-:Y:S01]  /*00c0*/  MOV R10, 0x3c80f082 ;  /* 0x3c80f082000a7802 */ /* 0x000fe20000000f00 */
[----:B------:R-:W-:Y:S01]  /*00d0*/  HFMA2 R11, -RZ, RZ, 1.875, 0 ;  /* 0x3f800000ff0b7431 */ /* 0x000fe200000001ff */
[----:B0-----:R-:W0:Y:S02]  /*00e0*/  LDC.64 R2, c[0x0][0x380] ;  /* 0x0000e000ff027b82 */ /* 0x001e240000000a00 */
[----:B0-----:R-:W-:-:S04]  /*00f0*/  IMAD.WIDE R2, R5, 0x4, R2 ;  /* 0x0000000405027825 */ /* 0x001fc800078e0202 */
[C---:B--2---:R-:W-:Y:S01]  /*0100*/  FMUL R7, R4.reuse, 0.044714998453855514526 ;  /* 0x3d37271304077820 */ /* 0x044fe20000400000 */
[----:B------:R-:W-:-:S03]  /*0110*/  FMUL R0, R4, 0.79788458347320556641 ;  /* 0x3f4c422a04007820 */ /* 0x000fc60000400000 */
[C---:B------:R-:W-:Y:S01]  /*0120*/  FFMA R7, R4.reuse, R7, 1 ;  /* 0x3f80000004077423 */ /* 0x040fe20000000007 */
[----:B------:R-:W-:-:S03]  /*0130*/  FMUL R4, R4, 0.5 ;  /* 0x3f00000004047820 */ /* 0x000fc60000400000 */
[----:B------:R-:W-:-:S04]  /*0140*/  FMUL R7, R0, R7 ;  /* 0x0000000700077220 */ /* 0x000fc80000400000 */
[C---:B------:R-:W-:Y:S01]  /*0150*/  FMUL R0, |R7|.reuse, 2.8853900432586669922 ;  /* 0x4038aa3b07007820 */ /* 0x040fe20000400200 */
[C---:B------:R-:W-:Y:S01]  /*0160*/  FMUL R9, R7.reuse, R7 ;  /* 0x0000000707097220 */ /* 0x040fe20000400000 */
[C---:B------:R-:W-:Y:S02]  /*0170*/  FSETP.GE.AND P1, PT, |R7|.reuse, 0.60000002384185791016, PT ;  /* 0x3f19999a0700780b */ /* 0x040fe40003f26200 */
[----:B------:R-:W-:Y:S01]  /*0180*/  FSETP.GE.AND P0, PT, |R7|, 9.010913848876953125, PT ;  /* 0x41102cb40700780b */ /* 0x000fe20003f06200 */
[C---:B------:R-:W-:Y:S01]  /*0190*/  FFMA R10, R9.reuse, R10, -0.052303962409496307373 ;  /* 0xbd563cae090a7423 */ /* 0x040fe2000000000a */
[----:B------:R-:W0:Y:S02]  /*01a0*/  MUFU.EX2 R0, R0 ;  /* 0x0000000000007308 */ /* 0x000e240000000800 */
[----:B0-----:R-:W-:Y:S01]  /*01b0*/  FADD R6, R0, 1 ;  /* 0x3f80000000067421 */ /* 0x001fe20000000000 */
[----:B------:R-:W-:-:S04]  /*01c0*/  FFMA R0, R9, R10, 0.1331529766321182251 ;  /* 0x3e08594109007423 */ /* 0x000fc8000000000a */
[C---:B------:R-:W-:Y:S01]  /*01d0*/  FFMA R0, R9.reuse, R0, -0.33332768082618713379 ;  /* 0xbeaaa9ed09007423 */ /* 0x040fe20000000000 */
[----:B------:R-:W0:Y:S03]  /*01e0*/  MUFU.RCP R6, R6 ;  /* 0x0000000600067308 */ /* 0x000e260000001000 */
[----:B------:R-:W-:Y:S01]  /*01f0*/  FFMA R0, R9, R0, RZ ;  /* 0x0000000009007223 */ /* 0x000fe200000000ff */
[----:B0-----:R-:W-:-:S05]  /*0200*/  FFMA R8, R6, -2, R11 ;  /* 0xc000000006087823 */ /* 0x001fca000000000b */
[----:B------:R-:W-:-:S04]  /*0210*/  FSEL R8, R8, 1, !P0 ;  /* 0x3f80000008087808 */ /* 0x000fc80004000000 */
[--C-:B------:R-:W-:Y:S01]  /*0220*/  LOP3.LUT R8, R8, 0x80000000, R7.reuse, 0xb8, !PT ;  /* 0x8000000008087812 */ /* 0x100fe200078eb807 */
[----:B------:R-:W-:-:S04]  /*0230*/  @!P1 FFMA R8, R7, R0, R7 ;  /* 0x0000000007089223 */ /* 0x000fc80000000007 */
[----:B------:R-:W-:-:S04]  /*0240*/  FADD R7, R8, 1 ;  /* 0x3f80000008077421 */ /* 0x000fc80000000000 */
[----:B------:R-:W-:-:S05]  /*0250*/  FMUL R7, R4, R7 ;  /* 0x0000000704077220 */ /* 0x000fca0000400000 */
[----:B------:R-:W-:Y:S01]  /*0260*/  STG.E desc[UR4][R2.64], R7 ;  /* 0x0000000702007986 */ /* 0x000fe2000c101904 */
[----:B------:R-:W-:Y:S05]  /*0270*/  EXIT ;  /* 0x000000000000794d */ /* 0x000fea0003800000 */
.L_x_1:
        /* <DEDUP_REMOVED lines=16> */
.L_x_5:


//--------------------- .text._Z22gelu_vectorized_kernelP6float4PKS_i --------------------------
	.section	.text._Z22gelu_vectorized_kernelP6float4PKS_i,"ax",@progbits
	.align	128
        .global         _Z22gelu_vectorized_kernelP6float4PKS_i
        .type           _Z22gelu_vectorized_kernelP6float4PKS_i,@function
        .size           _Z22gelu_vectorized_kernelP6float4PKS_i,(.L_x_6 - _Z22gelu_vectorized_kernelP6float4PKS_i)
        .other          _Z22gelu_vectorized_kernelP6float4PKS_i,@"STO_CUDA_ENTRY STV_DEFAULT"
_Z22gelu_vectorized_kernelP6float4PKS_i:
.text._Z22gelu_vectorized_kernelP6float4PKS_i:
        /* <DEDUP_REMOVED lines=12> */
[----:B------:R-:W-:Y:S01]  /*00c0*/  MOV R13, 0x3c80f082 ;  /* 0x3c80f082000d7802 */ /* 0x000fe20000000f00 */
[----:B------:R-:W-:Y:S02]  /*00d0*/  HFMA2 R15, -RZ, RZ, 1.875, 0 ;  /* 0x3f800000ff0f7431 */ /* 0x000fe400000001ff */
[C---:B--2---:R-:W-:Y:S01]  /*00e0*/  FMUL R3, R4.reuse, 0.044714998453855514526 ;  /* 0x3d37271304037820 */ /* 0x044fe20000400000 */
[----:B------:R-:W-:Y:S01]  /*00f0*/  FMUL R0, R5, 0.044714998453855514526 ;  /* 0x3d37271305007820 */ /* 0x000fe20000400000 */
[----:B------:R-:W-:Y:S02]  /*0100*/  FMUL R12, R7, 0.044714998453855514526 ;  /* 0x3d372713070c7820 */ /* 0x000fe40000400000 */
[----:B------:R-:W-:Y:S01]  /*0110*/  FMUL R3, R4, R3 ;  /* 0x0000000304037220 */ /* 0x000fe20000400000 */
[----:B------:R-:W-:Y:S01]  /*0120*/  FMUL R0, R5, R0 ;  /* 0x0000000005007220 */ /* 0x000fe20000400000 */
[----:B------:R-:W-:-:S02]  /*0130*/  FMUL R12, R7, R12 ;  /* 0x0000000c070c7220 */ /* 0x000fc40000400000 */
[C---:B------:R-:W-:Y:S01]  /*0140*/  FFMA R3, R4.reuse, R3, R4 ;  /* 0x0000000304037223 */ /* 0x040fe20000000004 */
[----:B------:R-:W-:Y:S01]  /*0150*/  FFMA R10, R5, R0, R5 ;  /* 0x00000000050a7223 */ /* 0x000fe20000000005 */
[----:B------:R-:W-:Y:S01]  /*0160*/  FFMA R12, R7, R12, R7 ;  /* 0x0000000c070c7223 */ /* 0x000fe20000000007 */
[----:B------:R-:W-:Y:S01]  /*0170*/  FMUL R4, R4, 0.5 ;  /* 0x3f00000004047820 */ /* 0x000fe20000400000 */
[----:B------:R-:W-:Y:S01]  /*0180*/  FMUL R8, R3, 0.79788458347320556641 ;  /* 0x3f4c422a03087820 */ /* 0x000fe20000400000 */
[----:B------:R-:W-:Y:S01]  /*0190*/  FMUL R3, R6, 0.044714998453855514526 ;  /* 0x3d37271306037820 */ /* 0x000fe20000400000 */
[----:B------:R-:W-:Y:S01]  /*01a0*/  FMUL R10, R10, 0.79788458347320556641 ;  /* 0x3f4c422a0a0a7820 */ /* 0x000fe20000400000 */
[----:B------:R-:W-:Y:S01]  /*01b0*/  FMUL R12, R12, 0.79788458347320556641 ;  /* 0x3f4c422a0c0c7820 */ /* 0x000fe20000400000 */
[----:B------:R-:W-:Y:S01]  /*01c0*/  FMUL R0, |R8|, 2.8853900432586669922 ;  /* 0x4038aa3b08007820 */ /* 0x000fe20000400200 */
[----:B------:R-:W-:Y:S01]  /*01d0*/  FMUL R3, R6, R3 ;  /* 0x0000000306037220 */ /* 0x000fe20000400000 */
[----:B------:R-:W-:Y:S01]  /*01e0*/  FMUL R2, |R10|, 2.8853900432586669922 ;  /* 0x4038aa3b0a027820 */ /* 0x000fe20000400200 */
[----:B------:R-:W-:Y:S01]  /*01f0*/  FMUL R17, |R12|, 2.8853900432586669922 ;  /* 0x4038aa3b0c117820 */ /* 0x000fe20000400200 */
[----:B------:R-:W-:Y:S01]  /*0200*/  FSETP.GE.AND P6, PT, |R8|, 9.010913848876953125, PT ;  /* 0x41102cb40800780b */ /* 0x000fe20003fc6200 */
[----:B------:R-:W-:Y:S01]  /*0210*/  FFMA R3, R6, R3, R6 ;  /* 0x0000000306037223 */ /* 0x000fe20000000006 */
[----:B------:R-:W0:Y:S01]  /*0220*/  MUFU.EX2 R0, R0 ;  /* 0x0000000000007308 */ /* 0x000e220000000800 */
[----:B------:R-:W-:Y:S01]  /*0230*/  FSETP.GE.AND P2, PT, |R8|, 0.60000002384185791016, PT ;  /* 0x3f19999a0800780b */ /* 0x000fe20003f46200 */
[----:B------:R-:W-:Y:S01]  /*0240*/  FMUL R5, R5, 0.5 ;  /* 0x3f00000005057820 */ /* 0x000fe20000400000 */
[----:B------:R-:W-:Y:S01]  /*0250*/  FMUL R11, R3, 0.79788458347320556641 ;  /* 0x3f4c422a030b7820 */ /* 0x000fe20000400000 */
[----:B------:R-:W-:Y:S01]  /*0260*/  FSETP.GE.AND P1, PT, |R10|, 0.60000002384185791016, PT ;  /* 0x3f19999a0a00780b */ /* 0x000fe20003f26200 */
[----:B------:R-:W-:Y:S01]  /*0270*/  FMUL R6, R6, 0.5 ;  /* 0x3f00000006067820 */ /* 0x000fe20000400000 */
[----:B------:R-:W-:Y:S01]  /*0280*/  FSETP.GE.AND P5, PT, |R10|, 9.010913848876953125, PT ;  /* 0x41102cb40a00780b */ /* 0x000fe20003fa6200 */
[C---:B------:R-:W-:Y:S01]  /*0290*/  FMUL R3, |R11|.reuse, 2.8853900432586669922 ;  /* 0x4038aa3b0b037820 */ /* 0x040fe20000400200 */
[----:B------:R-:W1:Y:S01]  /*02a0*/  MUFU.EX2 R2, R2 ;  /* 0x0000000200027308 */ /* 0x000e620000000800 */
[----:B------:R-:W-:Y:S01]  /*02b0*/  FSETP.GE.AND P0, PT, |R11|, 0.60000002384185791016, PT ;  /* 0x3f19999a0b00780b */ /* 0x000fe20003f06200 */
[----:B------:R-:W-:Y:S01]  /*02c0*/  FMUL R7, R7, 0.5 ;  /* 0x3f00000007077820 */ /* 0x000fe20000400000 */
[----:B------:R-:W-:-:S02]  /*02d0*/  FSETP.GE.AND P4, PT, |R11|, 9.010913848876953125, PT ;  /* 0x41102cb40b00780b */ /* 0x000fc40003f86200 */
[----:B------:R-:W-:-:S03]  /*02e0*/  FSETP.GE.AND P3, PT, |R12|, 9.010913848876953125, PT ;  /* 0x41102cb40c00780b */ /* 0x000fc60003f66200 */
[----:B------:R-:W2:Y:S01]  /*02f0*/  MUFU.EX2 R3, R3 ;  /* 0x0000000300037308 */ /* 0x000ea20000000800 */
[----:B0-----:R-:W-:-:S07]  /*0300*/  FADD R0, R0, 1 ;  /* 0x3f80000000007421 */ /* 0x001fce0000000000 */
[----:B------:R-:W0:Y:S01]  /*0310*/  MUFU.EX2 R17, R17 ;  /* 0x0000001100117308 */ /* 0x000e220000000800 */
[----:B-1----:R-:W-:Y:S01]  /*0320*/  FADD R18, R2, 1 ;  /* 0x3f80000002127421 */ /* 0x002fe20000000000 */
[----:B------:R-:W-:-:S06]  /*0330*/  FMUL R2, R10, R10 ;  /* 0x0000000a0a027220 */ /* 0x000fcc0000400000 */
[----:B------:R1:W3:Y:S01]  /*0340*/  MUFU.RCP R14, R0 ;  /* 0x00000000000e7308 */ /* 0x0002e20000001000 */
[----:B--2---:R-:W-:Y:S01]  /*0350*/  FADD R16, R3, 1 ;  /* 0x3f80000003107421 */ /* 0x004fe20000000000 */
[----:B------:R-:W-:-:S04]  /*0360*/  FMUL R3, R8, R8 ;  /* 0x0000000808037220 */ /* 0x000fc80000400000 */
[----:B------:R-:W-:Y:S02]  /*0370*/  FFMA R22, R3, R13, -0.052303962409496307373 ;  /* 0xbd563cae03167423 */ /* 0x000fe4000000000d */
[----:B------:R-:W2:Y:S01]  /*0380*/  MUFU.RCP R18, R18 ;  /* 0x0000001200127308 */ /* 0x000ea20000001000 */
[----:B-1----:R-:W-:Y:S01]  /*0390*/  FMUL R0, R11, R11 ;  /* 0x0000000b0b007220 */ /* 0x002fe20000400000 */
[----:B0-----:R-:W-:Y:S01]  /*03a0*/  FADD R20, R17, 1 ;  /* 0x3f80000011147421 */ /* 0x001fe20000000000 */
[-C--:B------:R-:W-:Y:S01]  /*03b0*/  FFMA R17, R2, R13.reuse, -0.052303962409496307373 ;  /* 0xbd563cae02117423 */ /* 0x080fe2000000000d */
[C---:B------:R-:W-:Y:S01]  /*03c0*/  FFMA R22, R3.reuse, R22, 0.1331529766321182251 ;  /* 0x3e08594103167423 */ /* 0x040fe20000000016 */
[----:B------:R-:W-:Y:S02]  /*03d0*/  FFMA R19, R0, R13, -0.052303962409496307373 ;  /* 0xbd563cae00137423 */ /* 0x000fe4000000000d */
[----:B------:R-:W-:Y:S01]  /*03e0*/  FFMA R17, R2, R17, 0.1331529766321182251 ;  /* 0x3e08594102117423 */ /* 0x000fe20000000011 */
[----:B------:R-:W0:Y:S01]  /*03f0*/  MUFU.RCP R16, R16 ;  /* 0x0000001000107308 */ /* 0x000e220000001000 */
[----:B------:R-:W-:Y:S01]  /*0400*/  FFMA R21, R0, R19, 0.1331529766321182251 ;  /* 0x3e08594100157423 */ /* 0x000fe20000000013 */
[C---:B------:R-:W-:Y:S01]  /*0410*/  FFMA R22, R3.reuse, R22, -0.33332768082618713379 ;  /* 0xbeaaa9ed03167423 */ /* 0x040fe20000000016 */
[----:B------:R-:W-:Y:S01]  /*0420*/  FFMA R19, R2, R17, -0.33332768082618713379 ;  /* 0xbeaaa9ed02137423 */ /* 0x000fe20000000011 */
[--C-:B---3--:R-:W-:Y:S01]  /*0430*/  FFMA R14, R14, -2, R15.reuse ;  /* 0xc00000000e0e7823 */ /* 0x108fe2000000000f */
[----:B------:R-:W-:Y:S01]  /*0440*/  FFMA R21, R0, R21, -0.33332768082618713379 ;  /* 0xbeaaa9ed00157423 */ /* 0x000fe20000000015 */
[----:B------:R-:W-:Y:S01]  /*0450*/  FFMA R17, R3, R22, RZ ;  /* 0x0000001603117223 */ /* 0x000fe200000000ff */
[----:B------:R-:W-:Y:S01]  /*0460*/  FFMA R19, R2, R19, RZ ;  /* 0x0000001302137223 */ /* 0x000fe200000000ff */
[----:B------:R-:W1:Y:S01]  /*0470*/  MUFU.RCP R20, R20 ;  /* 0x0000001400147308 */ /* 0x000e620000001000 */
[----:B------:R-:W-:Y:S01]  /*0480*/  FFMA R22, R0, R21, RZ ;  /* 0x0000001500167223 */ /* 0x000fe200000000ff */
[----:B------:R-:W-:Y:S01]  /*0490*/  FMUL R0, R12, R12 ;  /* 0x0000000c0c007220 */ /* 0x000fe20000400000 */
[----:B------:R-:W3:Y:S01]  /*04a0*/  LDC.64 R2, c[0x0][0x380] ;  /* 0x0000e000ff027b82 */ /* 0x000ee20000000a00 */
[----:B--2---:R-:W-:-:S02]  /*04b0*/  FFMA R18, R18, -2, R15 ;  /* 0xc000000012127823 */ /* 0x004fc4000000000f */
        /* <DEDUP_REMOVED lines=30> */
.L_x_2:
        /* <DEDUP_REMOVED lines=14> */
.L_x_6:


//--------------------- .text._Z19gelu_forward_kernelPfPKfi --------------------------
	.section	.text._Z19gelu_forward_kernelPfPKfi,"ax",@progbits
	.align	128
        .global         _Z19gelu_forward_kernelPfPKfi
        .type           _Z19gelu_forward_kernelPfPKfi,@function
        .size           _Z19gelu_forward_kernelPfPKfi,(.L_x_7 - _Z19gelu_forward_kernelPfPKfi)
        .other          _Z19gelu_forward_kernelPfPKfi,@"STO_CUDA_ENTRY STV_DEFAULT"
_Z19gelu_forward_kernelPfPKfi:
.text._Z19gelu_forward_kernelPfPKfi:
        /* <DEDUP_REMOVED lines=16> */
[----:B--2---:R-:W-:-:S04]  /*0100*/  FMUL R7, R4, 0.044714998453855514526 ;  /* 0x3d37271304077820 */ /* 0x004fc80000400000 */
[----:B------:R-:W-:-:S04]  /*0110*/  FMUL R7, R4, R7 ;  /* 0x0000000704077220 */ /* 0x000fc80000400000 */
[C---:B------:R-:W-:Y:S01]  /*0120*/  FFMA R7, R4.reuse, R7, R4 ;  /* 0x0000000704077223 */ /* 0x040fe20000000004 */
[----:B------:R-:W-:-:S03]  /*0130*/  FMUL R4, R4, 0.5 ;  /* 0x3f00000004047820 */ /* 0x000fc60000400000 */
[----:B------:R-:W-:-:S04]  /*0140*/  FMUL R7, R7, 0.79788458347320556641 ;  /* 0x3f4c422a07077820 */ /* 0x000fc80000400000 */
        /* <DEDUP_REMOVED lines=19> */
.L_x_3:
        /* <DEDUP_REMOVED lines=16> */
.L_x_7:


//--------------------- .nv.shared.reserved.0     --------------------------
	.section	.nv.shared.reserved.0,"aw",@nobits
	.weak		__nv_reservedSMEM_offset_0_alias
	.size		__nv_reservedSMEM_offset_0_alias, 0, 64
	.other		__nv_reservedSMEM_offset_0_alias,@"STO_CUDA_RESERVED_SHARED STV_DEFAULT"
__nv_reservedSMEM_offset_0_alias:
	.zero		0
	.zero		64


//--------------------- .nv.constant0._Z27gelu_fast_vectorized_kernelP6float4PKS_i --------------------------
	.section	.nv.constant0._Z27gelu_fast_vectorized_kernelP6float4PKS_i,"a",@progbits
	.sectionflags	@""
	.align	4
.nv.constant0._Z27gelu_fast_vectorized_kernelP6float4PKS_i:
	.zero		916


//--------------------- .nv.constant0._Z16gelu_fast_kernelPfPKfi --------------------------
	.section	.nv.constant0._Z16gelu_fast_kernelPfPKfi,"a",@progbits
	.sectionflags	@""
	.align	4
.nv.constant0._Z16gelu_fast_kernelPfPKfi:
	.zero		916


//--------------------- .nv.constant0._Z22gelu_vectorized_kernelP6float4PKS_i --------------------------
	.section	.nv.constant0._Z22gelu_vectorized_kernelP6float4PKS_i,"a",@progbits
	.sectionflags	@""
	.align	4
.nv.constant0._Z22gelu_vectorized_kernelP6float4PKS_i:
	.zero		916


//--------------------- .nv.constant0._Z19gelu_forward_kernelPfPKfi --------------------------
	.section	.nv.constant0._Z19gelu_forward_kernelPfPKfi,"a",@progbits
	.sectionflags	@""
	.align	4
.nv.constant0._Z19gelu_forward_kernelPfPKfi:
	.zero		916


//--------------------- SYMBOLS --------------------------

	.type		.nv.reservedSmem.offset0,@object
	.size		.nv.reservedSmem.offset0,0x4
